//
// Generated by NVIDIA NVVM Compiler
//
// Compiler Build ID: CL-36424714
// Cuda compilation tools, release 13.0, V13.0.88
// Based on NVVM 20.0.0
//

.version 9.0
.target sm_100
.address_size 64

	// .globl	_Z14MatAdd_G2D_B2DPfS_S_ii

.visible .entry _Z14MatAdd_G2D_B2DPfS_S_ii(
	.param .u64 .ptr .align 1 _Z14MatAdd_G2D_B2DPfS_S_ii_param_0,
	.param .u64 .ptr .align 1 _Z14MatAdd_G2D_B2DPfS_S_ii_param_1,
	.param .u64 .ptr .align 1 _Z14MatAdd_G2D_B2DPfS_S_ii_param_2,
	.param .u32 _Z14MatAdd_G2D_B2DPfS_S_ii_param_3,
	.param .u32 _Z14MatAdd_G2D_B2DPfS_S_ii_param_4
)
{
	.reg .pred 	%p<4>;
	.reg .b32 	%r<14>;
	.reg .b32 	%f<4>;
	.reg .b64 	%rd<11>;

	ld.param.u64 	%rd1, [_Z14MatAdd_G2D_B2DPfS_S_ii_param_0];
	ld.param.u64 	%rd2, [_Z14MatAdd_G2D_B2DPfS_S_ii_param_1];
	ld.param.u64 	%rd3, [_Z14MatAdd_G2D_B2DPfS_S_ii_param_2];
	ld.param.u32 	%r2, [_Z14MatAdd_G2D_B2DPfS_S_ii_param_3];
	ld.param.u32 	%r4, [_Z14MatAdd_G2D_B2DPfS_S_ii_param_4];
	mov.u32 	%r5, %tid.x;
	mov.u32 	%r6, %ctaid.x;
	mov.u32 	%r7, %ntid.x;
	mad.lo.s32 	%r8, %r6, %r7, %r5;
	mov.u32 	%r9, %tid.y;
	mov.u32 	%r10, %ctaid.y;
	mov.u32 	%r11, %ntid.y;
	mad.lo.s32 	%r12, %r10, %r11, %r9;
	mad.lo.s32 	%r1, %r4, %r12, %r8;
	setp.ge.u32 	%p1, %r8, %r4;
	setp.ge.u32 	%p2, %r12, %r2;
	or.pred  	%p3, %p1, %p2;
	@%p3 bra 	$L__BB0_2;
	cvta.to.global.u64 	%rd4, %rd1;
	cvta.to.global.u64 	%rd5, %rd2;
	cvta.to.global.u64 	%rd6, %rd3;
	mul.wide.u32 	%rd7, %r1, 4;
	add.s64 	%rd8, %rd4, %rd7;
	ld.global.f32 	%f1, [%rd8];
	add.s64 	%rd9, %rd5, %rd7;
	ld.global.f32 	%f2, [%rd9];
	add.f32 	%f3, %f1, %f2;
	add.s64 	%rd10, %rd6, %rd7;
	st.global.f32 	[%rd10], %f3;
$L__BB0_2:
	ret;

}
	// .globl	_Z14MatAdd_G1D_B1DPfS_S_ii
.visible .entry _Z14MatAdd_G1D_B1DPfS_S_ii(
	.param .u64 .ptr .align 1 _Z14MatAdd_G1D_B1DPfS_S_ii_param_0,
	.param .u64 .ptr .align 1 _Z14MatAdd_G1D_B1DPfS_S_ii_param_1,
	.param .u64 .ptr .align 1 _Z14MatAdd_G1D_B1DPfS_S_ii_param_2,
	.param .u32 _Z14MatAdd_G1D_B1DPfS_S_ii_param_3,
	.param .u32 _Z14MatAdd_G1D_B1DPfS_S_ii_param_4
)
{
	.reg .pred 	%p<12>;
	.reg .b32 	%r<38>;
	.reg .b32 	%f<88>;
	.reg .b64 	%rd<101>;

	ld.param.u64 	%rd4, [_Z14MatAdd_G1D_B1DPfS_S_ii_param_0];
	ld.param.u64 	%rd5, [_Z14MatAdd_G1D_B1DPfS_S_ii_param_1];
	ld.param.u64 	%rd6, [_Z14MatAdd_G1D_B1DPfS_S_ii_param_2];
	ld.param.u32 	%r23, [_Z14MatAdd_G1D_B1DPfS_S_ii_param_3];
	ld.param.u32 	%r24, [_Z14MatAdd_G1D_B1DPfS_S_ii_param_4];
	cvta.to.global.u64 	%rd1, %rd6;
	cvta.to.global.u64 	%rd2, %rd5;
	cvta.to.global.u64 	%rd3, %rd4;
	mov.u32 	%r25, %tid.x;
	mov.u32 	%r26, %ctaid.x;
	mov.u32 	%r27, %ntid.x;
	mad.lo.s32 	%r1, %r26, %r27, %r25;
	setp.ge.u32 	%p1, %r1, %r24;
	setp.lt.s32 	%p2, %r23, 1;
	or.pred  	%p3, %p1, %p2;
	@%p3 bra 	$L__BB1_13;
	and.b32  	%r2, %r23, 15;
	setp.lt.u32 	%p4, %r23, 16;
	mov.b32 	%r34, 0;
	@%p4 bra 	$L__BB1_4;
	and.b32  	%r34, %r23, 2147483632;
	neg.s32 	%r32, %r34;
	shl.b32 	%r5, %r24, 4;
	mul.wide.s32 	%rd11, %r24, 4;
	mov.u32 	%r31, %r1;
$L__BB1_3:
	.pragma "nounroll";
	mul.wide.s32 	%rd7, %r31, 4;
	add.s64 	%rd8, %rd3, %rd7;
	ld.global.f32 	%f1, [%rd8];
	add.s64 	%rd9, %rd2, %rd7;
	ld.global.f32 	%f2, [%rd9];
	add.f32 	%f3, %f1, %f2;
	add.s64 	%rd10, %rd1, %rd7;
	st.global.f32 	[%rd10], %f3;
	add.s64 	%rd12, %rd8, %rd11;
	ld.global.f32 	%f4, [%rd12];
	add.s64 	%rd13, %rd9, %rd11;
	ld.global.f32 	%f5, [%rd13];
	add.f32 	%f6, %f4, %f5;
	add.s64 	%rd14, %rd10, %rd11;
	st.global.f32 	[%rd14], %f6;
	add.s64 	%rd15, %rd12, %rd11;
	ld.global.f32 	%f7, [%rd15];
	add.s64 	%rd16, %rd13, %rd11;
	ld.global.f32 	%f8, [%rd16];
	add.f32 	%f9, %f7, %f8;
	add.s64 	%rd17, %rd14, %rd11;
	st.global.f32 	[%rd17], %f9;
	add.s64 	%rd18, %rd15, %rd11;
	ld.global.f32 	%f10, [%rd18];
	add.s64 	%rd19, %rd16, %rd11;
	ld.global.f32 	%f11, [%rd19];
	add.f32 	%f12, %f10, %f11;
	add.s64 	%rd20, %rd17, %rd11;
	st.global.f32 	[%rd20], %f12;
	add.s64 	%rd21, %rd18, %rd11;
	ld.global.f32 	%f13, [%rd21];
	add.s64 	%rd22, %rd19, %rd11;
	ld.global.f32 	%f14, [%rd22];
	add.f32 	%f15, %f13, %f14;
	add.s64 	%rd23, %rd20, %rd11;
	st.global.f32 	[%rd23], %f15;
	add.s64 	%rd24, %rd21, %rd11;
	ld.global.f32 	%f16, [%rd24];
	add.s64 	%rd25, %rd22, %rd11;
	ld.global.f32 	%f17, [%rd25];
	add.f32 	%f18, %f16, %f17;
	add.s64 	%rd26, %rd23, %rd11;
	st.global.f32 	[%rd26], %f18;
	add.s64 	%rd27, %rd24, %rd11;
	ld.global.f32 	%f19, [%rd27];
	add.s64 	%rd28, %rd25, %rd11;
	ld.global.f32 	%f20, [%rd28];
	add.f32 	%f21, %f19, %f20;
	add.s64 	%rd29, %rd26, %rd11;
	st.global.f32 	[%rd29], %f21;
	add.s64 	%rd30, %rd27, %rd11;
	ld.global.f32 	%f22, [%rd30];
	add.s64 	%rd31, %rd28, %rd11;
	ld.global.f32 	%f23, [%rd31];
	add.f32 	%f24, %f22, %f23;
	add.s64 	%rd32, %rd29, %rd11;
	st.global.f32 	[%rd32], %f24;
	add.s64 	%rd33, %rd30, %rd11;
	ld.global.f32 	%f25, [%rd33];
	add.s64 	%rd34, %rd31, %rd11;
	ld.global.f32 	%f26, [%rd34];
	add.f32 	%f27, %f25, %f26;
	add.s64 	%rd35, %rd32, %rd11;
	st.global.f32 	[%rd35], %f27;
	add.s64 	%rd36, %rd33, %rd11;
	ld.global.f32 	%f28, [%rd36];
	add.s64 	%rd37, %rd34, %rd11;
	ld.global.f32 	%f29, [%rd37];
	add.f32 	%f30, %f28, %f29;
	add.s64 	%rd38, %rd35, %rd11;
	st.global.f32 	[%rd38], %f30;
	add.s64 	%rd39, %rd36, %rd11;
	ld.global.f32 	%f31, [%rd39];
	add.s64 	%rd40, %rd37, %rd11;
	ld.global.f32 	%f32, [%rd40];
	add.f32 	%f33, %f31, %f32;
	add.s64 	%rd41, %rd38, %rd11;
	st.global.f32 	[%rd41], %f33;
	add.s64 	%rd42, %rd39, %rd11;
	ld.global.f32 	%f34, [%rd42];
	add.s64 	%rd43, %rd40, %rd11;
	ld.global.f32 	%f35, [%rd43];
	add.f32 	%f36, %f34, %f35;
	add.s64 	%rd44, %rd41, %rd11;
	st.global.f32 	[%rd44], %f36;
	add.s64 	%rd45, %rd42, %rd11;
	ld.global.f32 	%f37, [%rd45];
	add.s64 	%rd46, %rd43, %rd11;
	ld.global.f32 	%f38, [%rd46];
	add.f32 	%f39, %f37, %f38;
	add.s64 	%rd47, %rd44, %rd11;
	st.global.f32 	[%rd47], %f39;
	add.s64 	%rd48, %rd45, %rd11;
	ld.global.f32 	%f40, [%rd48];
	add.s64 	%rd49, %rd46, %rd11;
	ld.global.f32 	%f41, [%rd49];
	add.f32 	%f42, %f40, %f41;
	add.s64 	%rd50, %rd47, %rd11;
	st.global.f32 	[%rd50], %f42;
	add.s64 	%rd51, %rd48, %rd11;
	ld.global.f32 	%f43, [%rd51];
	add.s64 	%rd52, %rd49, %rd11;
	ld.global.f32 	%f44, [%rd52];
	add.f32 	%f45, %f43, %f44;
	add.s64 	%rd53, %rd50, %rd11;
	st.global.f32 	[%rd53], %f45;
	add.s64 	%rd54, %rd51, %rd11;
	ld.global.f32 	%f46, [%rd54];
	add.s64 	%rd55, %rd52, %rd11;
	ld.global.f32 	%f47, [%rd55];
	add.f32 	%f48, %f46, %f47;
	add.s64 	%rd56, %rd53, %rd11;
	st.global.f32 	[%rd56], %f48;
	add.s32 	%r32, %r32, 16;
	add.s32 	%r31, %r31, %r5;
	setp.ne.s32 	%p5, %r32, 0;
	@%p5 bra 	$L__BB1_3;
$L__BB1_4:
	setp.eq.s32 	%p6, %r2, 0;
	@%p6 bra 	$L__BB1_13;
	and.b32  	%r11, %r23, 7;
	setp.lt.u32 	%p7, %r2, 8;
	@%p7 bra 	$L__BB1_7;
	mad.lo.s32 	%r29, %r34, %r24, %r1;
	mul.wide.s32 	%rd57, %r29, 4;
	add.s64 	%rd58, %rd3, %rd57;
	ld.global.f32 	%f49, [%rd58];
	add.s64 	%rd59, %rd2, %rd57;
	ld.global.f32 	%f50, [%rd59];
	add.f32 	%f51, %f49, %f50;
	add.s64 	%rd60, %rd1, %rd57;
	st.global.f32 	[%rd60], %f51;
	mul.wide.s32 	%rd61, %r24, 4;
	add.s64 	%rd62, %rd58, %rd61;
	ld.global.f32 	%f52, [%rd62];
	add.s64 	%rd63, %rd59, %rd61;
	ld.global.f32 	%f53, [%rd63];
	add.f32 	%f54, %f52, %f53;
	add.s64 	%rd64, %rd60, %rd61;
	st.global.f32 	[%rd64], %f54;
	add.s64 	%rd65, %rd62, %rd61;
	ld.global.f32 	%f55, [%rd65];
	add.s64 	%rd66, %rd63, %rd61;
	ld.global.f32 	%f56, [%rd66];
	add.f32 	%f57, %f55, %f56;
	add.s64 	%rd67, %rd64, %rd61;
	st.global.f32 	[%rd67], %f57;
	add.s64 	%rd68, %rd65, %rd61;
	ld.global.f32 	%f58, [%rd68];
	add.s64 	%rd69, %rd66, %rd61;
	ld.global.f32 	%f59, [%rd69];
	add.f32 	%f60, %f58, %f59;
	add.s64 	%rd70, %rd67, %rd61;
	st.global.f32 	[%rd70], %f60;
	add.s64 	%rd71, %rd68, %rd61;
	ld.global.f32 	%f61, [%rd71];
	add.s64 	%rd72, %rd69, %rd61;
	ld.global.f32 	%f62, [%rd72];
	add.f32 	%f63, %f61, %f62;
	add.s64 	%rd73, %rd70, %rd61;
	st.global.f32 	[%rd73], %f63;
	add.s64 	%rd74, %rd71, %rd61;
	ld.global.f32 	%f64, [%rd74];
	add.s64 	%rd75, %rd72, %rd61;
	ld.global.f32 	%f65, [%rd75];
	add.f32 	%f66, %f64, %f65;
	add.s64 	%rd76, %rd73, %rd61;
	st.global.f32 	[%rd76], %f66;
	add.s64 	%rd77, %rd74, %rd61;
	ld.global.f32 	%f67, [%rd77];
	add.s64 	%rd78, %rd75, %rd61;
	ld.global.f32 	%f68, [%rd78];
	add.f32 	%f69, %f67, %f68;
	add.s64 	%rd79, %rd76, %rd61;
	st.global.f32 	[%rd79], %f69;
	add.s64 	%rd80, %rd77, %rd61;
	ld.global.f32 	%f70, [%rd80];
	add.s64 	%rd81, %rd78, %rd61;
	ld.global.f32 	%f71, [%rd81];
	add.f32 	%f72, %f70, %f71;
	add.s64 	%rd82, %rd79, %rd61;
	st.global.f32 	[%rd82], %f72;
	add.s32 	%r34, %r34, 8;
$L__BB1_7:
	setp.eq.s32 	%p8, %r11, 0;
	@%p8 bra 	$L__BB1_13;
	and.b32  	%r14, %r23, 3;
	setp.lt.u32 	%p9, %r11, 4;
	@%p9 bra 	$L__BB1_10;
	mad.lo.s32 	%r30, %r34, %r24, %r1;
	mul.wide.s32 	%rd83, %r30, 4;
	add.s64 	%rd84, %rd3, %rd83;
	ld.global.f32 	%f73, [%rd84];
	add.s64 	%rd85, %rd2, %rd83;
	ld.global.f32 	%f74, [%rd85];
	add.f32 	%f75, %f73, %f74;
	add.s64 	%rd86, %rd1, %rd83;
	st.global.f32 	[%rd86], %f75;
	mul.wide.s32 	%rd87, %r24, 4;
	add.s64 	%rd88, %rd84, %rd87;
	ld.global.f32 	%f76, [%rd88];
	add.s64 	%rd89, %rd85, %rd87;
	ld.global.f32 	%f77, [%rd89];
	add.f32 	%f78, %f76, %f77;
	add.s64 	%rd90, %rd86, %rd87;
	st.global.f32 	[%rd90], %f78;
	add.s64 	%rd91, %rd88, %rd87;
	ld.global.f32 	%f79, [%rd91];
	add.s64 	%rd92, %rd89, %rd87;
	ld.global.f32 	%f80, [%rd92];
	add.f32 	%f81, %f79, %f80;
	add.s64 	%rd93, %rd90, %rd87;
	st.global.f32 	[%rd93], %f81;
	add.s64 	%rd94, %rd91, %rd87;
	ld.global.f32 	%f82, [%rd94];
	add.s64 	%rd95, %rd92, %rd87;
	ld.global.f32 	%f83, [%rd95];
	add.f32 	%f84, %f82, %f83;
	add.s64 	%rd96, %rd93, %rd87;
	st.global.f32 	[%rd96], %f84;
	add.s32 	%r34, %r34, 4;
$L__BB1_10:
	setp.eq.s32 	%p10, %r14, 0;
	@%p10 bra 	$L__BB1_13;
	mad.lo.s32 	%r37, %r34, %r24, %r1;
	neg.s32 	%r36, %r14;
$L__BB1_12:
	.pragma "nounroll";
	mul.wide.s32 	%rd97, %r37, 4;
	add.s64 	%rd98, %rd3, %rd97;
	ld.global.f32 	%f85, [%rd98];
	add.s64 	%rd99, %rd2, %rd97;
	ld.global.f32 	%f86, [%rd99];
	add.f32 	%f87, %f85, %f86;
	add.s64 	%rd100, %rd1, %rd97;
	st.global.f32 	[%rd100], %f87;
	add.s32 	%r37, %r37, %r24;
	add.s32 	%r36, %r36, 1;
	setp.ne.s32 	%p11, %r36, 0;
	@%p11 bra 	$L__BB1_12;
$L__BB1_13:
	ret;

}
	// .globl	_Z14MatAdd_G2D_B1DPfS_S_ii
.visible .entry _Z14MatAdd_G2D_B1DPfS_S_ii(
	.param .u64 .ptr .align 1 _Z14MatAdd_G2D_B1DPfS_S_ii_param_0,
	.param .u64 .ptr .align 1 _Z14MatAdd_G2D_B1DPfS_S_ii_param_1,
	.param .u64 .ptr .align 1 _Z14MatAdd_G2D_B1DPfS_S_ii_param_2,
	.param .u32 _Z14MatAdd_G2D_B1DPfS_S_ii_param_3,
	.param .u32 _Z14MatAdd_G2D_B1DPfS_S_ii_param_4
)
{
	.reg .pred 	%p<4>;
	.reg .b32 	%r<9>;
	.reg .b32 	%f<4>;
	.reg .b64 	%rd<11>;

	ld.param.u64 	%rd1, [_Z14MatAdd_G2D_B1DPfS_S_ii_param_0];
	ld.param.u64 	%rd2, [_Z14MatAdd_G2D_B1DPfS_S_ii_param_1];
	ld.param.u64 	%rd3, [_Z14MatAdd_G2D_B1DPfS_S_ii_param_2];
	ld.param.u32 	%r2, [_Z14MatAdd_G2D_B1DPfS_S_ii_param_3];
	ld.param.u32 	%r3, [_Z14MatAdd_G2D_B1DPfS_S_ii_param_4];
	mov.u32 	%r4, %ctaid.x;
	mov.u32 	%r5, %ntid.x;
	mov.u32 	%r6, %tid.x;
	mad.lo.s32 	%r7, %r4, %r5, %r6;
	mov.u32 	%r8, %ctaid.y;
	mad.lo.s32 	%r1, %r3, %r8, %r7;
	setp.ge.u32 	%p1, %r7, %r3;
	setp.ge.u32 	%p2, %r8, %r2;
	or.pred  	%p3, %p2, %p1;
	@%p3 bra 	$L__BB2_2;
	cvta.to.global.u64 	%rd4, %rd1;
	cvta.to.global.u64 	%rd5, %rd2;
	cvta.to.global.u64 	%rd6, %rd3;
	mul.wide.u32 	%rd7, %r1, 4;
	add.s64 	%rd8, %rd4, %rd7;
	ld.global.f32 	%f1, [%rd8];
	add.s64 	%rd9, %rd5, %rd7;
	ld.global.f32 	%f2, [%rd9];
	add.f32 	%f3, %f1, %f2;
	add.s64 	%rd10, %rd6, %rd7;
	st.global.f32 	[%rd10], %f3;
$L__BB2_2:
	ret;

}


// ===== COMPILED SASS (sm_100) =====

	.target	sm_100

	.elftype	@"ET_EXEC"


//--------------------- .note.nv.tkinfo           --------------------------
	.section	.note.nv.tkinfo,"",@"SHT_NOTE"
	.sectionflags	@"SHF_NOTE_NV_TKINFO"
	.tkinfo
        /*0018*/ 	.word	0x00000002
        /*0030*/ 	.string	""
        /*0030*/ 	.string	"ptxas"
        /*0030*/ 	.string	"Cuda compilation tools, release 13.0, V13.0.88"
        /*0030*/ 	.string	"Build cuda_13.0.r13.0/compiler.36424714_0"
        /*0030*/ 	.string	"-arch sm_100 -m 64 "



//--------------------- .note.nv.cuinfo           --------------------------
	.section	.note.nv.cuinfo,"",@"SHT_NOTE"
	.sectionflags	@"SHF_NOTE_NV_CUINFO"
        /*0018*/ 	.short	0x0002
        /*001a*/ 	.short	0x0064
        /*001c*/ 	.short	0x0082
	.zero		2


//--------------------- .nv.info                  --------------------------
	.section	.nv.info,"",@"SHT_CUDA_INFO"
	.align	4


	//----- nvinfo : EIATTR_REGCOUNT
	.align		4
        /*0000*/ 	.byte	0x04, 0x2f
        /*0002*/ 	.short	(.L_1 - .L_0)
	.align		4
.L_0:
        /*0004*/ 	.word	index@(_Z14MatAdd_G2D_B2DPfS_S_ii)
        /*0008*/ 	.word	0x0000000c


	//----- nvinfo : EIATTR_FRAME_SIZE
	.align		4
.L_1:
        /*000c*/ 	.byte	0x04, 0x11
        /*000e*/ 	.short	(.L_3 - .L_2)
	.align		4
.L_2:
        /*0010*/ 	.word	index@(_Z14MatAdd_G2D_B2DPfS_S_ii)
        /*0014*/ 	.word	0x00000000


	//----- nvinfo : EIATTR_REGCOUNT
	.align		4
.L_3:
        /*0018*/ 	.byte	0x04, 0x2f
        /*001a*/ 	.short	(.L_5 - .L_4)
	.align		4
.L_4:
        /*001c*/ 	.word	index@(_Z14MatAdd_G1D_B1DPfS_S_ii)
        /*0020*/ 	.word	0x0000001e


	//----- nvinfo : EIATTR_FRAME_SIZE
	.align		4
.L_5:
        /*0024*/ 	.byte	0x04, 0x11
        /*0026*/ 	.short	(.L_7 - .L_6)
	.align		4
.L_6:
        /*0028*/ 	.word	index@(_Z14MatAdd_G1D_B1DPfS_S_ii)
        /*002c*/ 	.word	0x00000000


	//----- nvinfo : EIATTR_REGCOUNT
	.align		4
.L_7:
        /*0030*/ 	.byte	0x04, 0x2f
        /*0032*/ 	.short	(.L_9 - .L_8)
	.align		4
.L_8:
        /*0034*/ 	.word	index@(_Z14MatAdd_G2D_B1DPfS_S_ii)
        /*0038*/ 	.word	0x0000000c


	//----- nvinfo : EIATTR_FRAME_SIZE
	.align		4
.L_9:
        /*003c*/ 	.byte	0x04, 0x11
        /*003e*/ 	.short	(.L_11 - .L_10)
	.align		4
.L_10:
        /*0040*/ 	.word	index@(_Z14MatAdd_G2D_B1DPfS_S_ii)
        /*0044*/ 	.word	0x00000000


	//----- nvinfo : EIATTR_MIN_STACK_SIZE
	.align		4
.L_11:
        /*0048*/ 	.byte	0x04, 0x12
        /*004a*/ 	.short	(.L_13 - .L_12)
	.align		4
.L_12:
        /*004c*/ 	.word	index@(_Z14MatAdd_G2D_B1DPfS_S_ii)
        /*0050*/ 	.word	0x00000000


	//----- nvinfo : EIATTR_MIN_STACK_SIZE
	.align		4
.L_13:
        /*0054*/ 	.byte	0x04, 0x12
        /*0056*/ 	.short	(.L_15 - .L_14)
	.align		4
.L_14:
        /*0058*/ 	.word	index@(_Z14MatAdd_G1D_B1DPfS_S_ii)
        /*005c*/ 	.word	0x00000000


	//----- nvinfo : EIATTR_MIN_STACK_SIZE
	.align		4
.L_15:
        /*0060*/ 	.byte	0x04, 0x12
        /*0062*/ 	.short	(.L_17 - .L_16)
	.align		4
.L_16:
        /*0064*/ 	.word	index@(_Z14MatAdd_G2D_B2DPfS_S_ii)
        /*0068*/ 	.word	0x00000000
.L_17:


//--------------------- .nv.compat                --------------------------
	.section	.nv.compat,"",@"SHT_CUDA_COMPAT_INFO"
	.align	4
        /*0000*/ 	.byte	0x02, 0x09, 0x00, 0x00, 0x02, 0x02, 0x01, 0x00, 0x02, 0x05, 0x05, 0x00, 0x03, 0x07, 0x01, 0x01
        /*0010*/ 	.byte	0x02, 0x03, 0x00, 0x00, 0x02, 0x06, 0x01, 0x00, 0x04, 0x0b, 0x08, 0x00, 0x09, 0x00, 0x00, 0x00
        /*0020*/ 	.byte	0x00, 0x00, 0x00, 0x00


//--------------------- .nv.info._Z14MatAdd_G2D_B1DPfS_S_ii --------------------------
	.section	.nv.info._Z14MatAdd_G2D_B1DPfS_S_ii,"",@"SHT_CUDA_INFO"
	.sectionflags	@""
	.align	4


	//----- nvinfo : EIATTR_CUDA_API_VERSION
	.align		4
        /*0000*/ 	.byte	0x04, 0x37
        /*0002*/ 	.short	(.L_19 - .L_18)
.L_18:
        /*0004*/ 	.word	0x00000082


	//----- nvinfo : EIATTR_KPARAM_INFO
	.align		4
.L_19:
        /*0008*/ 	.byte	0x04, 0x17
        /*000a*/ 	.short	(.L_21 - .L_20)
.L_20:
        /*000c*/ 	.word	0x00000000
        /*0010*/ 	.short	0x0004
        /*0012*/ 	.short	0x001c
        /*0014*/ 	.byte	0x00, 0xf0, 0x11, 0x00


	//----- nvinfo : EIATTR_KPARAM_INFO
	.align		4
.L_21:
        /*0018*/ 	.byte	0x04, 0x17
        /*001a*/ 	.short	(.L_23 - .L_22)
.L_22:
        /*001c*/ 	.word	0x00000000
        /*0020*/ 	.short	0x0003
        /*0022*/ 	.short	0x0018
        /*0024*/ 	.byte	0x00, 0xf0, 0x11, 0x00


	//----- nvinfo : EIATTR_KPARAM_INFO
	.align		4
.L_23:
        /*0028*/ 	.byte	0x04, 0x17
        /*002a*/ 	.short	(.L_25 - .L_24)
.L_24:
        /*002c*/ 	.word	0x00000000
        /*0030*/ 	.short	0x0002
        /*0032*/ 	.short	0x0010
        /*0034*/ 	.byte	0x00, 0xf5, 0x21, 0x00


	//----- nvinfo : EIATTR_KPARAM_INFO
	.align		4
.L_25:
        /*0038*/ 	.byte	0x04, 0x17
        /*003a*/ 	.short	(.L_27 - .L_26)
.L_26:
        /*003c*/ 	.word	0x00000000
        /*0040*/ 	.short	0x0001
        /*0042*/ 	.short	0x0008
        /*0044*/ 	.byte	0x00, 0xf5, 0x21, 0x00


	//----- nvinfo : EIATTR_KPARAM_INFO
	.align		4
.L_27:
        /*0048*/ 	.byte	0x04, 0x17
        /*004a*/ 	.short	(.L_29 - .L_28)
.L_28:
        /*004c*/ 	.word	0x00000000
        /*0050*/ 	.short	0x0000
        /*0052*/ 	.short	0x0000
        /*0054*/ 	.byte	0x00, 0xf5, 0x21, 0x00


	//----- nvinfo : EIATTR_SPARSE_MMA_MASK
	.align		4
.L_29:
        /*0058*/ 	.byte	0x03, 0x50
        /*005a*/ 	.short	0x0000


	//----- nvinfo : EIATTR_MAXREG_COUNT
	.align		4
        /*005c*/ 	.byte	0x03, 0x1b
        /*005e*/ 	.short	0x00ff


	//----- nvinfo : EIATTR_MERCURY_ISA_VERSION
	.align		4
        /*0060*/ 	.byte	0x03, 0x5f
        /*0062*/ 	.short	0x0101


	//----- nvinfo : EIATTR_VRC_CTA_INIT_COUNT
	.align		4
        /*0064*/ 	.byte	0x02, 0x4a
	.zero		1
	.zero		1


	//----- nvinfo : EIATTR_EXIT_INSTR_OFFSETS
	.align		4
        /*0068*/ 	.byte	0x04, 0x1c
        /*006a*/ 	.short	(.L_31 - .L_30)


	//   ....[0]....
.L_30:
        /*006c*/ 	.word	0x000000a0


	//   ....[1]....
        /*0070*/ 	.word	0x00000160


	//----- nvinfo : EIATTR_CBANK_PARAM_SIZE
	.align		4
.L_31:
        /*0074*/ 	.byte	0x03, 0x19
        /*0076*/ 	.short	0x0020


	//----- nvinfo : EIATTR_PARAM_CBANK
	.align		4
        /*0078*/ 	.byte	0x04, 0x0a
        /*007a*/ 	.short	(.L_33 - .L_32)
	.align		4
.L_32:
        /*007c*/ 	.word	index@(.nv.constant0._Z14MatAdd_G2D_B1DPfS_S_ii)
        /*0080*/ 	.short	0x0380
        /*0082*/ 	.short	0x0020


	//----- nvinfo : EIATTR_SW_WAR
	.align		4
.L_33:
        /*0084*/ 	.byte	0x04, 0x36
        /*0086*/ 	.short	(.L_35 - .L_34)
.L_34:
        /*0088*/ 	.word	0x00000008
.L_35:


//--------------------- .nv.info._Z14MatAdd_G1D_B1DPfS_S_ii --------------------------
	.section	.nv.info._Z14MatAdd_G1D_B1DPfS_S_ii,"",@"SHT_CUDA_INFO"
	.sectionflags	@""
	.align	4


	//----- nvinfo : EIATTR_CUDA_API_VERSION
	.align		4
        /*0000*/ 	.byte	0x04, 0x37
        /*0002*/ 	.short	(.L_37 - .L_36)
.L_36:
        /*0004*/ 	.word	0x00000082


	//----- nvinfo : EIATTR_KPARAM_INFO
	.align		4
.L_37:
        /*0008*/ 	.byte	0x04, 0x17
        /*000a*/ 	.short	(.L_39 - .L_38)
.L_38:
        /*000c*/ 	.word	0x00000000
        /*0010*/ 	.short	0x0004
        /*0012*/ 	.short	0x001c
        /*0014*/ 	.byte	0x00, 0xf0, 0x11, 0x00


	//----- nvinfo : EIATTR_KPARAM_INFO
	.align		4
.L_39:
        /*0018*/ 	.byte	0x04, 0x17
        /*001a*/ 	.short	(.L_41 - .L_40)
.L_40:
        /*001c*/ 	.word	0x00000000
        /*0020*/ 	.short	0x0003
        /*0022*/ 	.short	0x0018
        /*0024*/ 	.byte	0x00, 0xf0, 0x11, 0x00


	//----- nvinfo : EIATTR_KPARAM_INFO
	.align		4
.L_41:
        /*0028*/ 	.byte	0x04, 0x17
        /*002a*/ 	.short	(.L_43 - .L_42)
.L_42:
        /*002c*/ 	.word	0x00000000
        /*0030*/ 	.short	0x0002
        /*0032*/ 	.short	0x0010
        /*0034*/ 	.byte	0x00, 0xf5, 0x21, 0x00


	//----- nvinfo : EIATTR_KPARAM_INFO
	.align		4
.L_43:
        /*0038*/ 	.byte	0x04, 0x17
        /*003a*/ 	.short	(.L_45 - .L_44)
.L_44:
        /*003c*/ 	.word	0x00000000
        /*0040*/ 	.short	0x0001
        /*0042*/ 	.short	0x0008
        /*0044*/ 	.byte	0x00, 0xf5, 0x21, 0x00


	//----- nvinfo : EIATTR_KPARAM_INFO
	.align		4
.L_45:
        /*0048*/ 	.byte	0x04, 0x17
        /*004a*/ 	.short	(.L_47 - .L_46)
.L_46:
        /*004c*/ 	.word	0x00000000
        /*0050*/ 	.short	0x0000
        /*0052*/ 	.short	0x0000
        /*0054*/ 	.byte	0x00, 0xf5, 0x21, 0x00


	//----- nvinfo : EIATTR_SPARSE_MMA_MASK
	.align		4
.L_47:
        /*0058*/ 	.byte	0x03, 0x50
        /*005a*/ 	.short	0x0000


	//----- nvinfo : EIATTR_MAXREG_COUNT
	.align		4
        /*005c*/ 	.byte	0x03, 0x1b
        /*005e*/ 	.short	0x00ff


	//----- nvinfo : EIATTR_MERCURY_ISA_VERSION
	.align		4
        /*0060*/ 	.byte	0x03, 0x5f
        /*0062*/ 	.short	0x0101


	//----- nvinfo : EIATTR_VRC_CTA_INIT_COUNT
	.align		4
        /*0064*/ 	.byte	0x02, 0x4a
	.zero		1
	.zero		1


	//----- nvinfo : EIATTR_EXIT_INSTR_OFFSETS
	.align		4
        /*0068*/ 	.byte	0x04, 0x1c
        /*006a*/ 	.short	(.L_49 - .L_48)


	//   ....[0]....
.L_48:
        /*006c*/ 	.word	0x00000080


	//   ....[1]....
        /*0070*/ 	.word	0x00000890


	//   ....[2]....
        /*0074*/ 	.word	0x00000cb0


	//   ....[3]....
        /*0078*/ 	.word	0x00000f10


	//   ....[4]....
        /*007c*/ 	.word	0x00001020


	//----- nvinfo : EIATTR_CBANK_PARAM_SIZE
	.align		4
.L_49:
        /*0080*/ 	.byte	0x03, 0x19
        /*0082*/ 	.short	0x0020


	//----- nvinfo : EIATTR_PARAM_CBANK
	.align		4
        /*0084*/ 	.byte	0x04, 0x0a
        /*0086*/ 	.short	(.L_51 - .L_50)
	.align		4
.L_50:
        /*0088*/ 	.word	index@(.nv.constant0._Z14MatAdd_G1D_B1DPfS_S_ii)
        /*008c*/ 	.short	0x0380
        /*008e*/ 	.short	0x0020


	//----- nvinfo : EIATTR_SW_WAR
	.align		4
.L_51:
        /*0090*/ 	.byte	0x04, 0x36
        /*0092*/ 	.short	(.L_53 - .L_52)
.L_52:
        /*0094*/ 	.word	0x00000008
.L_53:


//--------------------- .nv.info._Z14MatAdd_G2D_B2DPfS_S_ii --------------------------
	.section	.nv.info._Z14MatAdd_G2D_B2DPfS_S_ii,"",@"SHT_CUDA_INFO"
	.sectionflags	@""
	.align	4


	//----- nvinfo : EIATTR_CUDA_API_VERSION
	.align		4
        /*0000*/ 	.byte	0x04, 0x37
        /*0002*/ 	.short	(.L_55 - .L_54)
.L_54:
        /*0004*/ 	.word	0x00000082


	//----- nvinfo : EIATTR_KPARAM_INFO
	.align		4
.L_55:
        /*0008*/ 	.byte	0x04, 0x17
        /*000a*/ 	.short	(.L_57 - .L_56)
.L_56:
        /*000c*/ 	.word	0x00000000
        /*0010*/ 	.short	0x0004
        /*0012*/ 	.short	0x001c
        /*0014*/ 	.byte	0x00, 0xf0, 0x11, 0x00


	//----- nvinfo : EIATTR_KPARAM_INFO
	.align		4
.L_57:
        /*0018*/ 	.byte	0x04, 0x17
        /*001a*/ 	.short	(.L_59 - .L_58)
.L_58:
        /*001c*/ 	.word	0x00000000
        /*0020*/ 	.short	0x0003
        /*0022*/ 	.short	0x0018
        /*0024*/ 	.byte	0x00, 0xf0, 0x11, 0x00


	//----- nvinfo : EIATTR_KPARAM_INFO
	.align		4
.L_59:
        /*0028*/ 	.byte	0x04, 0x17
        /*002a*/ 	.short	(.L_61 - .L_60)
.L_60:
        /*002c*/ 	.word	0x00000000
        /*0030*/ 	.short	0x0002
        /*0032*/ 	.short	0x0010
        /*0034*/ 	.byte	0x00, 0xf5, 0x21, 0x00


	//----- nvinfo : EIATTR_KPARAM_INFO
	.align		4
.L_61:
        /*0038*/ 	.byte	0x04, 0x17
        /*003a*/ 	.short	(.L_63 - .L_62)
.L_62:
        /*003c*/ 	.word	0x00000000
        /*0040*/ 	.short	0x0001
        /*0042*/ 	.short	0x0008
        /*0044*/ 	.byte	0x00, 0xf5, 0x21, 0x00


	//----- nvinfo : EIATTR_KPARAM_INFO
	.align		4
.L_63:
        /*0048*/ 	.byte	0x04, 0x17
        /*004a*/ 	.short	(.L_65 - .L_64)
.L_64:
        /*004c*/ 	.word	0x00000000
        /*0050*/ 	.short	0x0000
        /*0052*/ 	.short	0x0000
        /*0054*/ 	.byte	0x00, 0xf5, 0x21, 0x00


	//----- nvinfo : EIATTR_SPARSE_MMA_MASK
	.align		4
.L_65:
        /*0058*/ 	.byte	0x03, 0x50
        /*005a*/ 	.short	0x0000


	//----- nvinfo : EIATTR_MAXREG_COUNT
	.align		4
        /*005c*/ 	.byte	0x03, 0x1b
        /*005e*/ 	.short	0x00ff


	//----- nvinfo : EIATTR_MERCURY_ISA_VERSION
	.align		4
        /*0060*/ 	.byte	0x03, 0x5f
        /*0062*/ 	.short	0x0101


	//----- nvinfo : EIATTR_VRC_CTA_INIT_COUNT
	.align		4
        /*0064*/ 	.byte	0x02, 0x4a
	.zero		1
	.zero		1


	//----- nvinfo : EIATTR_EXIT_INSTR_OFFSETS
	.align		4
        /*0068*/ 	.byte	0x04, 0x1c
        /*006a*/ 	.short	(.L_67 - .L_66)


	//   ....[0]....
.L_66:
        /*006c*/ 	.word	0x000000d0


	//   ....[1]....
        /*0070*/ 	.word	0x00000190


	//----- nvinfo : EIATTR_CBANK_PARAM_SIZE
	.align		4
.L_67:
        /*0074*/ 	.byte	0x03, 0x19
        /*0076*/ 	.short	0x0020


	//----- nvinfo : EIATTR_PARAM_CBANK
	.align		4
        /*0078*/ 	.byte	0x04, 0x0a
        /*007a*/ 	.short	(.L_69 - .L_68)
	.align		4
.L_68:
        /*007c*/ 	.word	index@(.nv.constant0._Z14MatAdd_G2D_B2DPfS_S_ii)
        /*0080*/ 	.short	0x0380
        /*0082*/ 	.short	0x0020


	//----- nvinfo : EIATTR_SW_WAR
	.align		4
.L_69:
        /*0084*/ 	.byte	0x04, 0x36
        /*0086*/ 	.short	(.L_71 - .L_70)
.L_70:
        /*0088*/ 	.word	0x00000008
.L_71:


//--------------------- .nv.callgraph             --------------------------
	.section	.nv.callgraph,"",@"SHT_CUDA_CALLGRAPH"
	.align	4
	.sectionentsize	8
	.align		4
        /*0000*/ 	.word	0x00000000
	.align		4
        /*0004*/ 	.word	0xffffffff
	.align		4
        /*0008*/ 	.word	0x00000000
	.align		4
        /*000c*/ 	.word	0xfffffffe
	.align		4
        /*0010*/ 	.word	0x00000000
	.align		4
        /*0014*/ 	.word	0xfffffffd
	.align		4
        /*0018*/ 	.word	0x00000000
	.align		4
        /*001c*/ 	.word	0xfffffffc


//--------------------- .text._Z14MatAdd_G2D_B1DPfS_S_ii --------------------------
	.section	.text._Z14MatAdd_G2D_B1DPfS_S_ii,"ax",@progbits
	.align	128
        .global         _Z14MatAdd_G2D_B1DPfS_S_ii
        .type           _Z14MatAdd_G2D_B1DPfS_S_ii,@function
        .size           _Z14MatAdd_G2D_B1DPfS_S_ii,(.L_x_8 - _Z14MatAdd_G2D_B1DPfS_S_ii)
        .other          _Z14MatAdd_G2D_B1DPfS_S_ii,@"STO_CUDA_ENTRY STV_DEFAULT"
_Z14MatAdd_G2D_B1DPfS_S_ii:
.text._Z14MatAdd_G2D_B1DPfS_S_ii:
[----:B------:R-:W-:Y:S01]  /*0000*/  LDC R1, c[0x0][0x37c] ;  /* 0x0000df00ff017b82 */ /* 0x000fe20000000800 */
[----:B------:R-:W0:Y:S07]  /*0010*/  S2R R3, SR_TID.X ;  /* 0x0000000000037919 */ /* 0x000e2e0000002100 */
[----:B------:R-:W0:Y:S08]  /*0020*/  S2UR UR4, SR_CTAID.X ;  /* 0x00000000000479c3 */ /* 0x000e300000002500 */
[----:B------:R-:W0:Y:S08]  /*0030*/  LDC R0, c[0x0][0x360] ;  /* 0x0000d800ff007b82 */ /* 0x000e300000000800 */
[----:B------:R-:W1:Y:S08]  /*0040*/  LDC.64 R8, c[0x0][0x398] ;  /* 0x0000e600ff087b82 */ /* 0x000e700000000a00 */
[----:B------:R-:W2:Y:S01]  /*0050*/  S2UR UR5, SR_CTAID.Y ;  /* 0x00000000000579c3 */ /* 0x000ea20000002600 */
[----:B0-----:R-:W-:-:S05]  /*0060*/  IMAD R0, R0, UR4, R3 ;  /* 0x0000000400007c24 */ /* 0x001fca000f8e0203 */
[----:B-1----:R-:W-:-:S04]  /*0070*/  ISETP.GE.U32.AND P0, PT, R0, R9, PT ;  /* 0x000000090000720c */ /* 0x002fc80003f06070 */
[----:B--2---:R-:W-:Y:S01]  /*0080*/  ISETP.LE.U32.OR P0, PT, R8, UR5, P0 ;  /* 0x0000000508007c0c */ /* 0x004fe20008703470 */
[----:B------:R-:W-:-:S12]  /*0090*/  IMAD R9, R9, UR5, R0 ;  /* 0x0000000509097c24 */ /* 0x000fd8000f8e0200 */
[----:B------:R-:W-:Y:S05]  /*00a0*/  @P0 EXIT ;  /* 0x000000000000094d */ /* 0x000fea0003800000 */
[----:B------:R-:W0:Y:S01]  /*00b0*/  LDC.64 R2, c[0x0][0x380] ;  /* 0x0000e000ff027b82 */ /* 0x000e220000000a00 */
[----:B------:R-:W1:Y:S07]  /*00c0*/  LDCU.64 UR4, c[0x0][0x358] ;  /* 0x00006b00ff0477ac */ /* 0x000e6e0008000a00 */
[----:B------:R-:W2:Y:S08]  /*00d0*/  LDC.64 R4, c[0x0][0x388] ;  /* 0x0000e200ff047b82 */ /* 0x000eb00000000a00 */
[----:B------:R-:W3:Y:S01]  /*00e0*/  LDC.64 R6, c[0x0][0x390] ;  /* 0x0000e400ff067b82 */ /* 0x000ee20000000a00 */
[----:B0-----:R-:W-:-:S06]  /*00f0*/  IMAD.WIDE.U32 R2, R9, 0x4, R2 ;  /* 0x0000000409027825 */ /* 0x001fcc00078e0002 */
[----:B-1----:R-:W4:Y:S01]  /*0100*/  LDG.E R2, desc[UR4][R2.64] ;  /* 0x0000000402027981 */ /* 0x002f22000c1e1900 */
[----:B--2---:R-:W-:-:S06]  /*0110*/  IMAD.WIDE.U32 R4, R9, 0x4, R4 ;  /* 0x0000000409047825 */ /* 0x004fcc00078e0004 */
[----:B------:R-:W4:Y:S01]  /*0120*/  LDG.E R5, desc[UR4][R4.64] ;  /* 0x0000000404057981 */ /* 0x000f22000c1e1900 */
[----:B---3--:R-:W-:-:S04]  /*0130*/  IMAD.WIDE.U32 R6, R9, 0x4, R6 ;  /* 0x0000000409067825 */ /* 0x008fc800078e0006 */
[----:B----4-:R-:W-:-:S05]  /*0140*/  FADD R9, R2, R5 ;  /* 0x0000000502097221 */ /* 0x010fca0000000000 */
[----:B------:R-:W-:Y:S01]  /*0150*/  STG.E desc[UR4][R6.64], R9 ;  /* 0x0000000906007986 */ /* 0x000fe2000c101904 */
[----:B------:R-:W-:Y:S05]  /*0160*/  EXIT ;  /* 0x000000000000794d */ /* 0x000fea0003800000 */
.L_x_0:
[----:B------:R-:W-:-:S00]  /*0170*/  BRA `(.L_x_0) ;  /* 0xfffffffc00fc7947 */ /* 0x000fc0000383ffff */
[----:B------:R-:W-:-:S00]  /*0180*/  NOP ;  /* 0x0000000000007918 */ /* 0x000fc00000000000 */
[----:B------:R-:W-:-:S00]  /*0190*/  NOP ;  /* 0x0000000000007918 */ /* 0x000fc00000000000 */
[----:B------:R-:W-:-:S00]  /*01a0*/  NOP ;  /* 0x0000000000007918 */ /* 0x000fc00000000000 */
[----:B------:R-:W-:-:S00]  /*01b0*/  NOP ;  /* 0x0000000000007918 */ /* 0x000fc00000000000 */
[----:B------:R-:W-:-:S00]  /*01c0*/  NOP ;  /* 0x0000000000007918 */ /* 0x000fc00000000000 */
[----:B------:R-:W-:-:S00]  /*01d0*/  NOP ;  /* 0x0000000000007918 */ /* 0x000fc00000000000 */
[----:B------:R-:W-:-:S00]  /*01e0*/  NOP ;  /* 0x0000000000007918 */ /* 0x000fc00000000000 */
[----:B------:R-:W-:-:S00]  /*01f0*/  NOP ;  /* 0x0000000000007918 */ /* 0x000fc00000000000 */
.L_x_8:


//--------------------- .text._Z14MatAdd_G1D_B1DPfS_S_ii --------------------------
	.section	.text._Z14MatAdd_G1D_B1DPfS_S_ii,"ax",@progbits
	.align	128
        .global         _Z14MatAdd_G1D_B1DPfS_S_ii
        .type           _Z14MatAdd_G1D_B1DPfS_S_ii,@function
        .size           _Z14MatAdd_G1D_B1DPfS_S_ii,(.L_x_9 - _Z14MatAdd_G1D_B1DPfS_S_ii)
        .other          _Z14MatAdd_G1D_B1DPfS_S_ii,@"STO_CUDA_ENTRY STV_DEFAULT"
_Z14MatAdd_G1D_B1DPfS_S_ii:
.text._Z14MatAdd_G1D_B1DPfS_S_ii:
[----:B------:R-:W-:Y:S01]  /*0000*/  LDC R1, c[0x0][0x37c] ;  /* 0x0000df00ff017b82 */ /* 0x000fe20000000800 */
[----:B------:R-:W0:Y:S07]  /*0010*/  S2R R0, SR_TID.X ;  /* 0x0000000000007919 */ /* 0x000e2e0000002100 */
[----:B------:R-:W0:Y:S08]  /*0020*/  S2UR UR4, SR_CTAID.X ;  /* 0x00000000000479c3 */ /* 0x000e300000002500 */
[----:B------:R-:W0:Y:S08]  /*0030*/  LDC R5, c[0x0][0x360] ;  /* 0x0000d800ff057b82 */ /* 0x000e300000000800 */
[----:B------:R-:W1:Y:S01]  /*0040*/  LDC.64 R2, c[0x0][0x398] ;  /* 0x0000e600ff027b82 */ /* 0x000e620000000a00 */
[----:B0-----:R-:W-:Y:S01]  /*0050*/  IMAD R0, R5, UR4, R0 ;  /* 0x0000000405007c24 */ /* 0x001fe2000f8e0200 */
[----:B-1----:R-:W-:-:S04]  /*0060*/  ISETP.GE.AND P0, PT, R2, 0x1, PT ;  /* 0x000000010200780c */ /* 0x002fc80003f06270 */
[----:B------:R-:W-:-:S13]  /*0070*/  ISETP.GE.U32.OR P0, PT, R0, R3, !P0 ;  /* 0x000000030000720c */ /* 0x000fda0004706470 */
[----:B------:R-:W-:Y:S05]  /*0080*/  @P0 EXIT ;  /* 0x000000000000094d */ /* 0x000fea0003800000 */
[C---:B------:R-:W-:Y:S01]  /*0090*/  ISETP.GE.U32.AND P1, PT, R2.reuse, 0x10, PT ;  /* 0x000000100200780c */ /* 0x040fe20003f26070 */
[----:B------:R-:W0:Y:S01]  /*00a0*/  LDCU.64 UR4, c[0x0][0x358] ;  /* 0x00006b00ff0477ac */ /* 0x000e220008000a00 */
[----:B------:R-:W-:Y:S01]  /*00b0*/  LOP3.LUT R7, R2, 0xf, RZ, 0xc0, !PT ;  /* 0x0000000f02077812 */ /* 0x000fe200078ec0ff */
[----:B------:R-:W-:-:S03]  /*00c0*/  HFMA2 R4, -RZ, RZ, 0, 0 ;  /* 0x00000000ff047431 */ /* 0x000fc600000001ff */
[----:B------:R-:W-:-:S07]  /*00d0*/  ISETP.NE.AND P0, PT, R7, RZ, PT ;  /* 0x000000ff0700720c */ /* 0x000fce0003f05270 */
[----:B------:R-:W-:Y:S06]  /*00e0*/  @!P1 BRA `(.L_x_1) ;  /* 0x0000000400e89947 */ /* 0x000fec0003800000 */
[----:B------:R-:W-:Y:S02]  /*00f0*/  LOP3.LUT R4, R2, 0x7ffffff0, RZ, 0xc0, !PT ;  /* 0x7ffffff002047812 */ /* 0x000fe400078ec0ff */
[----:B------:R-:W-:Y:S02]  /*0100*/  MOV R6, R0 ;  /* 0x0000000000067202 */ /* 0x000fe40000000f00 */
[----:B------:R-:W-:-:S07]  /*0110*/  IADD3 R5, PT, PT, -R4, RZ, RZ ;  /* 0x000000ff04057210 */ /* 0x000fce0007ffe1ff */
.L_x_2:
[----:B---3--:R-:W1:Y:S08]  /*0120*/  LDC.64 R16, c[0x0][0x380] ;  /* 0x0000e000ff107b82 */ /* 0x008e700000000a00 */
[----:B------:R-:W2:Y:S08]  /*0130*/  LDC.64 R18, c[0x0][0x388] ;  /* 0x0000e200ff127b82 */ /* 0x000eb00000000a00 */
[----:B------:R-:W3:Y:S01]  /*0140*/  LDC.64 R8, c[0x0][0x390] ;  /* 0x0000e400ff087b82 */ /* 0x000ee20000000a00 */
[----:B-1----:R-:W-:-:S05]  /*0150*/  IMAD.WIDE R16, R6, 0x4, R16 ;  /* 0x0000000406107825 */ /* 0x002fca00078e0210 */
[----:B0-----:R-:W4:Y:S01]  /*0160*/  LDG.E R10, desc[UR4][R16.64] ;  /* 0x00000004100a7981 */ /* 0x001f22000c1e1900 */
[----:B--2---:R-:W-:-:S05]  /*0170*/  IMAD.WIDE R18, R6, 0x4, R18 ;  /* 0x0000000406127825 */ /* 0x004fca00078e0212 */
[----:B------:R-:W4:Y:S01]  /*0180*/  LDG.E R11, desc[UR4][R18.64] ;  /* 0x00000004120b7981 */ /* 0x000f22000c1e1900 */
[----:B------:R-:W-:-:S04]  /*0190*/  IMAD.WIDE R12, R3, 0x4, R16 ;  /* 0x00000004030c7825 */ /* 0x000fc800078e0210 */
[----:B---3--:R-:W-:-:S04]  /*01a0*/  IMAD.WIDE R8, R6, 0x4, R8 ;  /* 0x0000000406087825 */ /* 0x008fc800078e0208 */
[----:B----4-:R-:W-:Y:S01]  /*01b0*/  FADD R23, R10, R11 ;  /* 0x0000000b0a177221 */ /* 0x010fe20000000000 */
[----:B------:R-:W-:-:S04]  /*01c0*/  IMAD.WIDE R10, R3, 0x4, R18 ;  /* 0x00000004030a7825 */ /* 0x000fc800078e0212 */
[----:B------:R0:W-:Y:S04]  /*01d0*/  STG.E desc[UR4][R8.64], R23 ;  /* 0x0000001708007986 */ /* 0x0001e8000c101904 */
[----:B------:R-:W2:Y:S04]  /*01e0*/  LDG.E R20, desc[UR4][R12.64] ;  /* 0x000000040c147981 */ /* 0x000ea8000c1e1900 */
[----:B------:R-:W2:Y:S01]  /*01f0*/  LDG.E R21, desc[UR4][R10.64] ;  /* 0x000000040a157981 */ /* 0x000ea2000c1e1900 */
[----:B------:R-:W-:-:S04]  /*0200*/  IMAD.WIDE R14, R3, 0x4, R8 ;  /* 0x00000004030e7825 */ /* 0x000fc800078e0208 */
[----:B------:R-:W-:-:S04]  /*0210*/  IMAD.WIDE R18, R3, 0x4, R12 ;  /* 0x0000000403127825 */ /* 0x000fc800078e020c */
[----:B------:R-:W-:-:S04]  /*0220*/  IMAD.WIDE R16, R3, 0x4, R10 ;  /* 0x0000000403107825 */ /* 0x000fc800078e020a */
[----:B--2---:R-:W-:-:S05]  /*0230*/  FADD R25, R20, R21 ;  /* 0x0000001514197221 */ /* 0x004fca0000000000 */
[----:B------:R1:W-:Y:S04]  /*0240*/  STG.E desc[UR4][R14.64], R25 ;  /* 0x000000190e007986 */ /* 0x0003e8000c101904 */
[----:B------:R-:W2:Y:S04]  /*0250*/  LDG.E R22, desc[UR4][R18.64] ;  /* 0x0000000412167981 */ /* 0x000ea8000c1e1900 */
[----:B------:R-:W2:Y:S01]  /*0260*/  LDG.E R27, desc[UR4][R16.64] ;  /* 0x00000004101b7981 */ /* 0x000ea2000c1e1900 */
[----:B------:R-:W-:-:S04]  /*0270*/  IMAD.WIDE R20, R3, 0x4, R14 ;  /* 0x0000000403147825 */ /* 0x000fc800078e020e */
[----:B------:R-:W-:-:S04]  /*0280*/  IMAD.WIDE R12, R3, 0x4, R18 ;  /* 0x00000004030c7825 */ /* 0x000fc800078e0212 */
[----:B0-----:R-:W-:-:S04]  /*0290*/  IMAD.WIDE R8, R3, 0x4, R16 ;  /* 0x0000000403087825 */ /* 0x001fc800078e0210 */
[----:B--2---:R-:W-:-:S05]  /*02a0*/  FADD R27, R22, R27 ;  /* 0x0000001b161b7221 */ /* 0x004fca0000000000 */
[----:B------:R0:W-:Y:S04]  /*02b0*/  STG.E desc[UR4][R20.64], R27 ;  /* 0x0000001b14007986 */ /* 0x0001e8000c101904 */
[----:B------:R-:W2:Y:S04]  /*02c0*/  LDG.E R22, desc[UR4][R12.64] ;  /* 0x000000040c167981 */ /* 0x000ea8000c1e1900 */
[----:B------:R-:W2:Y:S01]  /*02d0*/  LDG.E R23, desc[UR4][R8.64] ;  /* 0x0000000408177981 */ /* 0x000ea2000c1e1900 */
[----:B------:R-:W-:-:S04]  /*02e0*/  IMAD.WIDE R10, R3, 0x4, R20 ;  /* 0x00000004030a7825 */ /* 0x000fc800078e0214 */
[----:B------:R-:W-:-:S04]  /*02f0*/  IMAD.WIDE R18, R3, 0x4, R12 ;  /* 0x0000000403127825 */ /* 0x000fc800078e020c */
[----:B-1----:R-:W-:-:S04]  /*0300*/  IMAD.WIDE R14, R3, 0x4, R8 ;  /* 0x00000004030e7825 */ /* 0x002fc800078e0208 */
[----:B--2---:R-:W-:-:S05]  /*0310*/  FADD R23, R22, R23 ;  /* 0x0000001716177221 */ /* 0x004fca0000000000 */
        /* <DEDUP_REMOVED lines=8> */
[----:B------:R-:W3:Y:S04]  /*03a0*/  LDG.E R22, desc[UR4][R12.64] ;  /* 0x000000040c167981 */ /* 0x000ee8000c1e1900 */
[----:B0-----:R-:W3:Y:S01]  /*03b0*/  LDG.E R27, desc[UR4][R8.64] ;  /* 0x00000004081b7981 */ /* 0x001ee2000c1e1900 */
[----:B------:R-:W-:-:S04]  /*03c0*/  IMAD.WIDE R20, R3, 0x4, R16 ;  /* 0x0000000403147825 */ /* 0x000fc800078e0210 */
[----:B------:R-:W-:-:S04]  /*03d0*/  IMAD.WIDE R18, R3, 0x4, R12 ;  /* 0x0000000403127825 */ /* 0x000fc800078e020c */
[----:B-1----:R-:W-:-:S04]  /*03e0*/  IMAD.WIDE R10, R3, 0x4, R8 ;  /* 0x00000004030a7825 */ /* 0x002fc800078e0208 */
[----:B---3--:R-:W-:-:S05]  /*03f0*/  FADD R27, R22, R27 ;  /* 0x0000001b161b7221 */ /* 0x008fca0000000000 */
[----:B------:R0:W-:Y:S04]  /*0400*/  STG.E desc[UR4][R20.64], R27 ;  /* 0x0000001b14007986 */ /* 0x0001e8000c101904 */
[----:B------:R-:W3:Y:S04]  /*0410*/  LDG.E R22, desc[UR4][R18.64] ;  /* 0x0000000412167981 */ /* 0x000ee8000c1e1900 */
[----:B------:R-:W3:Y:S01]  /*0420*/  LDG.E R23, desc[UR4][R10.64] ;  /* 0x000000040a177981 */ /* 0x000ee2000c1e1900 */
[----:B------:R-:W-:-:S04]  /*0430*/  IMAD.WIDE R14, R3, 0x4, R20 ;  /* 0x00000004030e7825 */ /* 0x000fc800078e0214 */
[----:B------:R-:W-:-:S04]  /*0440*/  IMAD.WIDE R12, R3, 0x4, R18 ;  /* 0x00000004030c7825 */ /* 0x000fc800078e0212 */
[----:B------:R-:W-:-:S04]  /*0450*/  IMAD.WIDE R8, R3, 0x4, R10 ;  /* 0x0000000403087825 */ /* 0x000fc800078e020a */
[----:B---3--:R-:W-:-:S05]  /*0460*/  FADD R23, R22, R23 ;  /* 0x0000001716177221 */ /* 0x008fca0000000000 */
[----:B------:R1:W-:Y:S04]  /*0470*/  STG.E desc[UR4][R14.64], R23 ;  /* 0x000000170e007986 */ /* 0x0003e8000c101904 */
[----:B------:R-:W3:Y:S04]  /*0480*/  LDG.E R22, desc[UR4][R12.64] ;  /* 0x000000040c167981 */ /* 0x000ee8000c1e1900 */
[----:B--2---:R-:W3:Y:S01]  /*0490*/  LDG.E R25, desc[UR4][R8.64] ;  /* 0x0000000408197981 */ /* 0x004ee2000c1e1900 */
[----:B------:R-:W-:-:S04]  /*04a0*/  IMAD.WIDE R16, R3, 0x4, R14 ;  /* 0x0000000403107825 */ /* 0x000fc800078e020e */
[----:B------:R-:W-:-:S04]  /*04b0*/  IMAD.WIDE R18, R3, 0x4, R12 ;  /* 0x0000000403127825 */ /* 0x000fc800078e020c */
[----:B------:R-:W-:-:S04]  /*04c0*/  IMAD.WIDE R10, R3, 0x4, R8 ;  /* 0x00000004030a7825 */ /* 0x000fc800078e0208 */
[----:B---3--:R-:W-:-:S05]  /*04d0*/  FADD R25, R22, R25 ;  /* 0x0000001916197221 */ /* 0x008fca0000000000 */
[----:B------:R2:W-:Y:S04]  /*04e0*/  STG.E desc[UR4][R16.64], R25 ;  /* 0x0000001910007986 */ /* 0x0005e8000c101904 */
[----:B------:R-:W3:Y:S04]  /*04f0*/  LDG.E R22, desc[UR4][R18.64] ;  /* 0x0000000412167981 */ /* 0x000ee8000c1e1900 */
[----:B0-----:R-:W3:Y:S01]  /*0500*/  LDG.E R27, desc[UR4][R10.64] ;  /* 0x000000040a1b7981 */ /* 0x001ee2000c1e1900 */
[----:B------:R-:W-:-:S04]  /*0510*/  IMAD.WIDE R20, R3, 0x4, R16 ;  /* 0x0000000403147825 */ /* 0x000fc800078e0210 */
[----:B------:R-:W-:-:S04]  /*0520*/  IMAD.WIDE R12, R3, 0x4, R18 ;  /* 0x00000004030c7825 */ /* 0x000fc800078e0212 */
[----:B------:R-:W-:-:S04]  /*0530*/  IMAD.WIDE R8, R3, 0x4, R10 ;  /* 0x0000000403087825 */ /* 0x000fc800078e020a */
[----:B---3--:R-:W-:-:S05]  /*0540*/  FADD R27, R22, R27 ;  /* 0x0000001b161b7221 */ /* 0x008fca0000000000 */
[----:B------:R0:W-:Y:S04]  /*0550*/  STG.E desc[UR4][R20.64], R27 ;  /* 0x0000001b14007986 */ /* 0x0001e8000c101904 */
[----:B------:R-:W3:Y:S04]  /*0560*/  LDG.E R22, desc[UR4][R12.64] ;  /* 0x000000040c167981 */ /* 0x000ee8000c1e1900 */
[----:B-1----:R-:W3:Y:S01]  /*0570*/  LDG.E R23, desc[UR4][R8.64] ;  /* 0x0000000408177981 */ /* 0x002ee2000c1e1900 */
[----:B------:R-:W-:-:S04]  /*0580*/  IMAD.WIDE R14, R3, 0x4, R20 ;  /* 0x00000004030e7825 */ /* 0x000fc800078e0214 */
[----:B--2---:R-:W-:-:S04]  /*0590*/  IMAD.WIDE R16, R3, 0x4, R12 ;  /* 0x0000000403107825 */ /* 0x004fc800078e020c */
[----:B------:R-:W-:-:S04]  /*05a0*/  IMAD.WIDE R10, R3, 0x4, R8 ;  /* 0x00000004030a7825 */ /* 0x000fc800078e0208 */
[----:B---3--:R-:W-:-:S05]  /*05b0*/  FADD R23, R22, R23 ;  /* 0x0000001716177221 */ /* 0x008fca0000000000 */
        /* <DEDUP_REMOVED lines=11> */
[----:B-1----:R-:W-:-:S04]  /*0670*/  IMAD.WIDE R14, R3, 0x4, R12 ;  /* 0x00000004030e7825 */ /* 0x002fc800078e020c */
[----:B------:R-:W-:-:S04]  /*0680*/  IMAD.WIDE R10, R3, 0x4, R8 ;  /* 0x00000004030a7825 */ /* 0x000fc800078e0208 */
        /* <DEDUP_REMOVED lines=23> */
[----:B------:R-:W2:Y:S04]  /*0800*/  LDG.E R12, desc[UR4][R12.64] ;  /* 0x000000040c0c7981 */ /* 0x000ea8000c1e1900 */
[----:B------:R-:W2:Y:S01]  /*0810*/  LDG.E R9, desc[UR4][R8.64] ;  /* 0x0000000408097981 */ /* 0x000ea2000c1e1900 */
[----:B------:R-:W-:-:S04]  /*0820*/  IADD3 R5, PT, PT, R5, 0x10, RZ ;  /* 0x0000001005057810 */ /* 0x000fc80007ffe0ff */
[----:B------:R-:W-:Y:S01]  /*0830*/  ISETP.NE.AND P1, PT, R5, RZ, PT ;  /* 0x000000ff0500720c */ /* 0x000fe20003f25270 */
[C---:B-1----:R-:W-:Y:S01]  /*0840*/  IMAD.WIDE R16, R3.reuse, 0x4, R20 ;  /* 0x0000000403107825 */ /* 0x042fe200078e0214 */
[----:B------:R-:W-:-:S03]  /*0850*/  LEA R6, R3, R6, 0x4 ;  /* 0x0000000603067211 */ /* 0x000fc600078e20ff */
[----:B--2---:R-:W-:-:S05]  /*0860*/  FADD R19, R12, R9 ;  /* 0x000000090c137221 */ /* 0x004fca0000000000 */
[----:B------:R3:W-:Y:S03]  /*0870*/  STG.E desc[UR4][R16.64], R19 ;  /* 0x0000001310007986 */ /* 0x0007e6000c101904 */
[----:B------:R-:W-:Y:S05]  /*0880*/  @P1 BRA `(.L_x_2) ;  /* 0xfffffff800241947 */ /* 0x000fea000383ffff */
.L_x_1:
[----:B0-----:R-:W-:Y:S05]  /*0890*/  @!P0 EXIT ;  /* 0x000000000000894d */ /* 0x001fea0003800000 */
[----:B------:R-:W-:Y:S02]  /*08a0*/  ISETP.GE.U32.AND P0, PT, R7, 0x8, PT ;  /* 0x000000080700780c */ /* 0x000fe40003f06070 */
[----:B------:R-:W-:-:S04]  /*08b0*/  LOP3.LUT R5, R2, 0x7, RZ, 0xc0, !PT ;  /* 0x0000000702057812 */ /* 0x000fc800078ec0ff */
[----:B------:R-:W-:-:S07]  /*08c0*/  ISETP.NE.AND P1, PT, R5, RZ, PT ;  /* 0x000000ff0500720c */ /* 0x000fce0003f25270 */
[----:B------:R-:W-:Y:S06]  /*08d0*/  @!P0 BRA `(.L_x_3) ;  /* 0x0000000000f48947 */ /* 0x000fec0003800000 */
[----:B------:R-:W0:Y:S01]  /*08e0*/  LDC.64 R6, c[0x0][0x380] ;  /* 0x0000e000ff067b82 */ /* 0x000e220000000a00 */
[----:B------:R-:W-:-:S07]  /*08f0*/  IMAD R13, R4, R3, R0 ;  /* 0x00000003040d7224 */ /* 0x000fce00078e0200 */
[----:B------:R-:W1:Y:S08]  /*0900*/  LDC.64 R8, c[0x0][0x388] ;  /* 0x0000e200ff087b82 */ /* 0x000e700000000a00 */
[----:B------:R-:W2:Y:S01]  /*0910*/  LDC.64 R10, c[0x0][0x390] ;  /* 0x0000e400ff0a7b82 */ /* 0x000ea20000000a00 */
[----:B0-----:R-:W-:-:S05]  /*0920*/  IMAD.WIDE R6, R13, 0x4, R6 ;  /* 0x000000040d067825 */ /* 0x001fca00078e0206 */
[----:B------:R-:W3:Y:S01]  /*0930*/  LDG.E R12, desc[UR4][R6.64] ;  /* 0x00000004060c7981 */ /* 0x000ee2000c1e1900 */
[----:B-1----:R-:W-:-:S05]  /*0940*/  IMAD.WIDE R8, R13, 0x4, R8 ;  /* 0x000000040d087825 */ /* 0x002fca00078e0208 */
[----:B------:R-:W3:Y:S01]  /*0950*/  LDG.E R15, desc[UR4][R8.64] ;  /* 0x00000004080f7981 */ /* 0x000ee2000c1e1900 */
[----:B--2---:R-:W-:-:S04]  /*0960*/  IMAD.WIDE R10, R13, 0x4, R10 ;  /* 0x000000040d0a7825 */ /* 0x004fc800078e020a */
[----:B---3--:R-:W-:Y:S01]  /*0970*/  FADD R21, R12, R15 ;  /* 0x0000000f0c157221 */ /* 0x008fe20000000000 */
[----:B------:R-:W-:-:S04]  /*0980*/  IMAD.WIDE R12, R3, 0x4, R6 ;  /* 0x00000004030c7825 */ /* 0x000fc800078e0206 */
[C---:B------:R-:W-:Y:S01]  /*0990*/  IMAD.WIDE R14, R3.reuse, 0x4, R8 ;  /* 0x00000004030e7825 */ /* 0x040fe200078e0208 */
        /* <DEDUP_REMOVED lines=11> */
[----:B0-----:R-:W-:-:S04]  /*0a50*/  IMAD.WIDE R10, R3, 0x4, R6 ;  /* 0x00000004030a7825 */ /* 0x001fc800078e0206 */
[----:B------:R-:W-:-:S04]  /*0a60*/  IMAD.WIDE R12, R3, 0x4, R8 ;  /* 0x00000004030c7825 */ /* 0x000fc800078e0208 */
        /* <DEDUP_REMOVED lines=10> */
[----:B-1----:R-:W3:Y:S01]  /*0b10*/  LDG.E R23, desc[UR4][R8.64] ;  /* 0x0000000408177981 */ /* 0x002ee2000c1e1900 */
        /* <DEDUP_REMOVED lines=19> */
[----:B------:R-:W0:Y:S04]  /*0c50*/  LDG.E R10, desc[UR4][R10.64] ;  /* 0x000000040a0a7981 */ /* 0x000e28000c1e1900 */
[----:B------:R-:W0:Y:S01]  /*0c60*/  LDG.E R13, desc[UR4][R12.64] ;  /* 0x000000040c0d7981 */ /* 0x000e22000c1e1900 */
[----:B-1----:R-:W-:Y:S01]  /*0c70*/  IMAD.WIDE R16, R3, 0x4, R14 ;  /* 0x0000000403107825 */ /* 0x002fe200078e020e */
[----:B------:R-:W-:-:S03]  /*0c80*/  IADD3 R4, PT, PT, R4, 0x8, RZ ;  /* 0x0000000804047810 */ /* 0x000fc60007ffe0ff */
[----:B0-----:R-:W-:-:S05]  /*0c90*/  FADD R19, R10, R13 ;  /* 0x0000000d0a137221 */ /* 0x001fca0000000000 */
[----:B------:R2:W-:Y:S02]  /*0ca0*/  STG.E desc[UR4][R16.64], R19 ;  /* 0x0000001310007986 */ /* 0x0005e4000c101904 */
.L_x_3:
[----:B------:R-:W-:Y:S05]  /*0cb0*/  @!P1 EXIT ;  /* 0x000000000000994d */ /* 0x000fea0003800000 */
[----:B------:R-:W-:Y:S02]  /*0cc0*/  ISETP.GE.U32.AND P0, PT, R5, 0x4, PT ;  /* 0x000000040500780c */ /* 0x000fe40003f06070 */
[----:B------:R-:W-:-:S04]  /*0cd0*/  LOP3.LUT R2, R2, 0x3, RZ, 0xc0, !PT ;  /* 0x0000000302027812 */ /* 0x000fc800078ec0ff */
[----:B------:R-:W-:-:S07]  /*0ce0*/  ISETP.NE.AND P1, PT, R2, RZ, PT ;  /* 0x000000ff0200720c */ /* 0x000fce0003f25270 */
[----:B------:R-:W-:Y:S06]  /*0cf0*/  @!P0 BRA `(.L_x_4) ;  /* 0x0000000000848947 */ /* 0x000fec0003800000 */
[----:B------:R-:W0:Y:S01]  /*0d00*/  LDC.64 R6, c[0x0][0x380] ;  /* 0x0000e000ff067b82 */ /* 0x000e220000000a00 */
[----:B------:R-:W-:-:S07]  /*0d10*/  IMAD R13, R4, R3, R0 ;  /* 0x00000003040d7224 */ /* 0x000fce00078e0200 */
[----:B------:R-:W1:Y:S08]  /*0d20*/  LDC.64 R8, c[0x0][0x388] ;  /* 0x0000e200ff087b82 */ /* 0x000e700000000a00 */
[----:B------:R-:W4:Y:S01]  /*0d30*/  LDC.64 R10, c[0x0][0x390] ;  /* 0x0000e400ff0a7b82 */ /* 0x000f220000000a00 */
[----:B0-----:R-:W-:-:S05]  /*0d40*/  IMAD.WIDE R6, R13, 0x4, R6 ;  /* 0x000000040d067825 */ /* 0x001fca00078e0206 */
[----:B------:R-:W5:Y:S01]  /*0d50*/  LDG.E R5, desc[UR4][R6.64] ;  /* 0x0000000406057981 */ /* 0x000f62000c1e1900 */
[----:B-1----:R-:W-:-:S05]  /*0d60*/  IMAD.WIDE R8, R13, 0x4, R8 ;  /* 0x000000040d087825 */ /* 0x002fca00078e0208 */
[----:B------:R-:W5:Y:S01]  /*0d70*/  LDG.E R12, desc[UR4][R8.64] ;  /* 0x00000004080c7981 */ /* 0x000f62000c1e1900 */
[----:B--2---:R-:W-:-:S04]  /*0d80*/  IMAD.WIDE R14, R3, 0x4, R8 ;  /* 0x00000004030e7825 */ /* 0x004fc800078e0208 */
[----:B----4-:R-:W-:-:S04]  /*0d90*/  IMAD.WIDE R10, R13, 0x4, R10 ;  /* 0x000000040d0a7825 */ /* 0x010fc800078e020a */
[----:B-----5:R-:W-:Y:S01]  /*0da0*/  FADD R5, R5, R12 ;  /* 0x0000000c05057221 */ /* 0x020fe20000000000 */
[----:B------:R-:W-:-:S04]  /*0db0*/  IMAD.WIDE R12, R3, 0x4, R6 ;  /* 0x00000004030c7825 */ /* 0x000fc800078e0206 */
[----:B------:R0:W-:Y:S04]  /*0dc0*/  STG.E desc[UR4][R10.64], R5 ;  /* 0x000000050a007986 */ /* 0x0001e8000c101904 */
[----:B------:R-:W2:Y:S04]  /*0dd0*/  LDG.E R18, desc[UR4][R12.64] ;  /* 0x000000040c127981 */ /* 0x000ea8000c1e1900 */
[----:B---3--:R-:W2:Y:S01]  /*0de0*/  LDG.E R19, desc[UR4][R14.64] ;  /* 0x000000040e137981 */ /* 0x008ea2000c1e1900 */
        /* <DEDUP_REMOVED lines=14> */
[----:B------:R-:W-:Y:S01]  /*0ed0*/  IMAD.WIDE R14, R3, 0x4, R18 ;  /* 0x00000004030e7825 */ /* 0x000fe200078e0212 */
[----:B------:R-:W-:-:S03]  /*0ee0*/  IADD3 R4, PT, PT, R4, 0x4, RZ ;  /* 0x0000000404047810 */ /* 0x000fc60007ffe0ff */
[----:B--2---:R-:W-:-:S05]  /*0ef0*/  FADD R5, R10, R13 ;  /* 0x0000000d0a057221 */ /* 0x004fca0000000000 */
[----:B------:R1:W-:Y:S02]  /*0f00*/  STG.E desc[UR4][R14.64], R5 ;  /* 0x000000050e007986 */ /* 0x0003e4000c101904 */
.L_x_4:
[----:B------:R-:W-:Y:S05]  /*0f10*/  @!P1 EXIT ;  /* 0x000000000000994d */ /* 0x000fea0003800000 */
[----:B------:R-:W0:Y:S01]  /*0f20*/  LDC.64 R6, c[0x0][0x390] ;  /* 0x0000e400ff067b82 */ /* 0x000e220000000a00 */
[----:B-123--:R-:W-:Y:S01]  /*0f30*/  IMAD R17, R4, R3, R0 ;  /* 0x0000000304117224 */ /* 0x00efe200078e0200 */
[----:B------:R-:W-:-:S06]  /*0f40*/  IADD3 R2, PT, PT, -R2, RZ, RZ ;  /* 0x000000ff02027210 */ /* 0x000fcc0007ffe1ff */
[----:B------:R-:W1:Y:S08]  /*0f50*/  LDC.64 R8, c[0x0][0x380] ;  /* 0x0000e000ff087b82 */ /* 0x000e700000000a00 */
[----:B------:R-:W2:Y:S02]  /*0f60*/  LDC.64 R10, c[0x0][0x388] ;  /* 0x0000e200ff0a7b82 */ /* 0x000ea40000000a00 */
.L_x_5:
[----:B-1----:R-:W-:-:S04]  /*0f70*/  IMAD.WIDE R4, R17, 0x4, R8 ;  /* 0x0000000411047825 */ /* 0x002fc800078e0208 */
[C---:B--2---:R-:W-:Y:S02]  /*0f80*/  IMAD.WIDE R12, R17.reuse, 0x4, R10 ;  /* 0x00000004110c7825 */ /* 0x044fe400078e020a */
[----:B------:R-:W2:Y:S04]  /*0f90*/  LDG.E R4, desc[UR4][R4.64] ;  /* 0x0000000404047981 */ /* 0x000ea8000c1e1900 */
[----:B------:R-:W2:Y:S01]  /*0fa0*/  LDG.E R13, desc[UR4][R12.64] ;  /* 0x000000040c0d7981 */ /* 0x000ea2000c1e1900 */
[----:B------:R-:W-:Y:S01]  /*0fb0*/  IADD3 R2, PT, PT, R2, 0x1, RZ ;  /* 0x0000000102027810 */ /* 0x000fe20007ffe0ff */
[C---:B0--3--:R-:W-:Y:S01]  /*0fc0*/  IMAD.WIDE R14, R17.reuse, 0x4, R6 ;  /* 0x00000004110e7825 */ /* 0x049fe200078e0206 */
[----:B------:R-:W-:Y:S02]  /*0fd0*/  IADD3 R17, PT, PT, R17, R3, RZ ;  /* 0x0000000311117210 */ /* 0x000fe40007ffe0ff */
[----:B------:R-:W-:Y:S01]  /*0fe0*/  ISETP.NE.AND P0, PT, R2, RZ, PT ;  /* 0x000000ff0200720c */ /* 0x000fe20003f05270 */
[----:B--2---:R-:W-:-:S05]  /*0ff0*/  FADD R19, R4, R13 ;  /* 0x0000000d04137221 */ /* 0x004fca0000000000 */
[----:B------:R3:W-:Y:S07]  /*1000*/  STG.E desc[UR4][R14.64], R19 ;  /* 0x000000130e007986 */ /* 0x0007ee000c101904 */
[----:B------:R-:W-:Y:S05]  /*1010*/  @P0 BRA `(.L_x_5) ;  /* 0xfffffffc00d40947 */ /* 0x000fea000383ffff */
[----:B------:R-:W-:Y:S05]  /*1020*/  EXIT ;  /* 0x000000000000794d */ /* 0x000fea0003800000 */
.L_x_6:
        /* <DEDUP_REMOVED lines=13> */
.L_x_9:


//--------------------- .text._Z14MatAdd_G2D_B2DPfS_S_ii --------------------------
	.section	.text._Z14MatAdd_G2D_B2DPfS_S_ii,"ax",@progbits
	.align	128
        .global         _Z14MatAdd_G2D_B2DPfS_S_ii
        .type           _Z14MatAdd_G2D_B2DPfS_S_ii,@function
        .size           _Z14MatAdd_G2D_B2DPfS_S_ii,(.L_x_10 - _Z14MatAdd_G2D_B2DPfS_S_ii)
        .other          _Z14MatAdd_G2D_B2DPfS_S_ii,@"STO_CUDA_ENTRY STV_DEFAULT"
_Z14MatAdd_G2D_B2DPfS_S_ii:
.text._Z14MatAdd_G2D_B2DPfS_S_ii:
[----:B------:R-:W-:Y:S01]  /*0000*/  LDC R1, c[0x0][0x37c] ;  /* 0x0000df00ff017b82 */ /* 0x000fe20000000800 */
[----:B------:R-:W0:Y:S07]  /*0010*/  S2R R3, SR_TID.Y ;  /* 0x0000000000037919 */ /* 0x000e2e0000002200 */
[----:B------:R-:W1:Y:S01]  /*0020*/  LDC R5, c[0x0][0x360] ;  /* 0x0000d800ff057b82 */ /* 0x000e620000000800 */
[----:B------:R-:W2:Y:S01]  /*0030*/  LDCU.64 UR6, c[0x0][0x398] ;  /* 0x00007300ff0677ac */ /* 0x000ea20008000a00 */
[----:B------:R-:W1:Y:S06]  /*0040*/  S2R R0, SR_TID.X ;  /* 0x0000000000007919 */ /* 0x000e6c0000002100 */
[----:B------:R-:W0:Y:S08]  /*0050*/  S2UR UR5, SR_CTAID.Y ;  /* 0x00000000000579c3 */ /* 0x000e300000002600 */
[----:B------:R-:W0:Y:S08]  /*0060*/  LDC R2, c[0x0][0x364] ;  /* 0x0000d900ff027b82 */ /* 0x000e300000000800 */
[----:B------:R-:W1:Y:S01]  /*0070*/  S2UR UR4, SR_CTAID.X ;  /* 0x00000000000479c3 */ /* 0x000e620000002500 */
[----:B0-----:R-:W-:-:S05]  /*0080*/  IMAD R3, R2, UR5, R3 ;  /* 0x0000000502037c24 */ /* 0x001fca000f8e0203 */
[----:B--2---:R-:W-:Y:S01]  /*0090*/  ISETP.GE.U32.AND P0, PT, R3, UR6, PT ;  /* 0x0000000603007c0c */ /* 0x004fe2000bf06070 */
[----:B-1----:R-:W-:-:S04]  /*00a0*/  IMAD R0, R5, UR4, R0 ;  /* 0x0000000405007c24 */ /* 0x002fc8000f8e0200 */
[----:B------:R-:W-:Y:S01]  /*00b0*/  IMAD R9, R3, UR7, R0 ;  /* 0x0000000703097c24 */ /* 0x000fe2000f8e0200 */
[----:B------:R-:W-:-:S13]  /*00c0*/  ISETP.GE.U32.OR P0, PT, R0, UR7, P0 ;  /* 0x0000000700007c0c */ /* 0x000fda0008706470 */
        /* <DEDUP_REMOVED lines=13> */
.L_x_7:
        /* <DEDUP_REMOVED lines=14> */
.L_x_10:


//--------------------- .nv.shared.reserved.0     --------------------------
	.section	.nv.shared.reserved.0,"aw",@nobits
	.weak		__nv_reservedSMEM_offset_0_alias
	.size		__nv_reservedSMEM_offset_0_alias, 0, 64
	.other		__nv_reservedSMEM_offset_0_alias,@"STO_CUDA_RESERVED_SHARED STV_DEFAULT"
__nv_reservedSMEM_offset_0_alias:
	.zero		0
	.zero		64


//--------------------- .nv.constant0._Z14MatAdd_G2D_B1DPfS_S_ii --------------------------
	.section	.nv.constant0._Z14MatAdd_G2D_B1DPfS_S_ii,"a",@progbits
	.sectionflags	@""
	.align	4
.nv.constant0._Z14MatAdd_G2D_B1DPfS_S_ii:
	.zero		928


//--------------------- .nv.constant0._Z14MatAdd_G1D_B1DPfS_S_ii --------------------------
	.section	.nv.constant0._Z14MatAdd_G1D_B1DPfS_S_ii,"a",@progbits
	.sectionflags	@""
	.align	4
.nv.constant0._Z14MatAdd_G1D_B1DPfS_S_ii:
	.zero		928


//--------------------- .nv.constant0._Z14MatAdd_G2D_B2DPfS_S_ii --------------------------
	.section	.nv.constant0._Z14MatAdd_G2D_B2DPfS_S_ii,"a",@progbits
	.sectionflags	@""
	.align	4
.nv.constant0._Z14MatAdd_G2D_B2DPfS_S_ii:
	.zero		928


//--------------------- SYMBOLS --------------------------

	.type		.nv.reservedSmem.offset0,@object
	.size		.nv.reservedSmem.offset0,0x4
